	.headerflags	@"EF_CUDA_TEXMODE_UNIFIED EF_CUDA_64BIT_ADDRESS EF_CUDA_ACCELERATORS EF_CUDA_SM90 EF_CUDA_VIRTUAL_SM(EF_CUDA_SM90)"
	.elftype	@"ET_EXEC"


//--------------------- .nv.info                  --------------------------
	.section	.nv.info,"",@"SHT_CUDA_INFO"
	.align	4


	//----- nvinfo : EIATTR_REGCOUNT
	.align		4
        /*0000*/ 	.byte	0x04, 0x2f
        /*0002*/ 	.short	(.L_1 - .L_0)
	.align		4
.L_0:
        /*0004*/ 	.word	index@(triton_poi_fused_add_clamp_div_mul_round_sub_0)
        /*0008*/ 	.word	0x00000016


	//----- nvinfo : EIATTR_MIN_STACK_SIZE
	.align		4
.L_1:
        /*000c*/ 	.byte	0x04, 0x12
        /*000e*/ 	.short	(.L_3 - .L_2)
	.align		4
.L_2:
        /*0010*/ 	.word	index@(triton_poi_fused_add_clamp_div_mul_round_sub_0)
        /*0014*/ 	.word	0x00000000


	//----- nvinfo : EIATTR_FRAME_SIZE
	.align		4
.L_3:
        /*0018*/ 	.byte	0x04, 0x11
        /*001a*/ 	.short	(.L_5 - .L_4)
	.align		4
.L_4:
        /*001c*/ 	.word	index@(triton_poi_fused_add_clamp_div_mul_round_sub_0)
        /*0020*/ 	.word	0x00000000


	//----- nvinfo : EIATTR_MIN_STACK_SIZE
	.align		4
.L_5:
        /*0024*/ 	.byte	0x04, 0x12
        /*0026*/ 	.short	(.L_7 - .L_6)
	.align		4
.L_6:
        /*0028*/ 	.word	index@(triton_poi_fused_add_clamp_div_mul_round_sub_0)
        /*002c*/ 	.word	0x00000000
.L_7:


//--------------------- .nv.info.triton_poi_fused_add_clamp_div_mul_round_sub_0 --------------------------
	.section	.nv.info.triton_poi_fused_add_clamp_div_mul_round_sub_0,"",@"SHT_CUDA_INFO"
	.sectionflags	@""
	.align	4


	//----- nvinfo : EIATTR_CUDA_API_VERSION
	.align		4
        /*0000*/ 	.byte	0x04, 0x37
        /*0002*/ 	.short	(.L_9 - .L_8)
.L_8:
        /*0004*/ 	.word	0x0000007c


	//----- nvinfo : EIATTR_KPARAM_INFO
	.align		4
.L_9:
        /*0008*/ 	.byte	0x04, 0x17
        /*000a*/ 	.short	(.L_11 - .L_10)
.L_10:
        /*000c*/ 	.word	0x00000000
        /*0010*/ 	.short	0x000a
        /*0012*/ 	.short	0x0050
        /*0014*/ 	.byte	0x00, 0xf0, 0x11, 0x00


	//----- nvinfo : EIATTR_KPARAM_INFO
	.align		4
.L_11:
        /*0018*/ 	.byte	0x04, 0x17
        /*001a*/ 	.short	(.L_13 - .L_12)
.L_12:
        /*001c*/ 	.word	0x00000000
        /*0020*/ 	.short	0x0009
        /*0022*/ 	.short	0x0048
        /*0024*/ 	.byte	0x00, 0xf4, 0x21, 0x00


	//----- nvinfo : EIATTR_KPARAM_INFO
	.align		4
.L_13:
        /*0028*/ 	.byte	0x04, 0x17
        /*002a*/ 	.short	(.L_15 - .L_14)
.L_14:
        /*002c*/ 	.word	0x00000000
        /*0030*/ 	.short	0x0008
        /*0032*/ 	.short	0x0040
        /*0034*/ 	.byte	0x00, 0xf4, 0x21, 0x00


	//----- nvinfo : EIATTR_KPARAM_INFO
	.align		4
.L_15:
        /*0038*/ 	.byte	0x04, 0x17
        /*003a*/ 	.short	(.L_17 - .L_16)
.L_16:
        /*003c*/ 	.word	0x00000000
        /*0040*/ 	.short	0x0007
        /*0042*/ 	.short	0x0038
        /*0044*/ 	.byte	0x00, 0xf4, 0x21, 0x00


	//----- nvinfo : EIATTR_KPARAM_INFO
	.align		4
.L_17:
        /*0048*/ 	.byte	0x04, 0x17
        /*004a*/ 	.short	(.L_19 - .L_18)
.L_18:
        /*004c*/ 	.word	0x00000000
        /*0050*/ 	.short	0x0006
        /*0052*/ 	.short	0x0030
        /*0054*/ 	.byte	0x00, 0xf4, 0x21, 0x00


	//----- nvinfo : EIATTR_KPARAM_INFO
	.align		4
.L_19:
        /*0058*/ 	.byte	0x04, 0x17
        /*005a*/ 	.short	(.L_21 - .L_20)
.L_20:
        /*005c*/ 	.word	0x00000000
        /*0060*/ 	.short	0x0005
        /*0062*/ 	.short	0x0028
        /*0064*/ 	.byte	0x00, 0xf4, 0x21, 0x00


	//----- nvinfo : EIATTR_KPARAM_INFO
	.align		4
.L_21:
        /*0068*/ 	.byte	0x04, 0x17
        /*006a*/ 	.short	(.L_23 - .L_22)
.L_22:
        /*006c*/ 	.word	0x00000000
        /*0070*/ 	.short	0x0004
        /*0072*/ 	.short	0x0020
        /*0074*/ 	.byte	0x00, 0xf4, 0x21, 0x00


	//----- nvinfo : EIATTR_KPARAM_INFO
	.align		4
.L_23:
        /*0078*/ 	.byte	0x04, 0x17
        /*007a*/ 	.short	(.L_25 - .L_24)
.L_24:
        /*007c*/ 	.word	0x00000000
        /*0080*/ 	.short	0x0003
        /*0082*/ 	.short	0x0018
        /*0084*/ 	.byte	0x00, 0xf4, 0x21, 0x00


	//----- nvinfo : EIATTR_KPARAM_INFO
	.align		4
.L_25:
        /*0088*/ 	.byte	0x04, 0x17
        /*008a*/ 	.short	(.L_27 - .L_26)
.L_26:
        /*008c*/ 	.word	0x00000000
        /*0090*/ 	.short	0x0002
        /*0092*/ 	.short	0x0010
        /*0094*/ 	.byte	0x00, 0xf4, 0x21, 0x00


	//----- nvinfo : EIATTR_KPARAM_INFO
	.align		4
.L_27:
        /*0098*/ 	.byte	0x04, 0x17
        /*009a*/ 	.short	(.L_29 - .L_28)
.L_28:
        /*009c*/ 	.word	0x00000000
        /*00a0*/ 	.short	0x0001
        /*00a2*/ 	.short	0x0008
        /*00a4*/ 	.byte	0x00, 0xf4, 0x21, 0x00


	//----- nvinfo : EIATTR_KPARAM_INFO
	.align		4
.L_29:
        /*00a8*/ 	.byte	0x04, 0x17
        /*00aa*/ 	.short	(.L_31 - .L_30)
.L_30:
        /*00ac*/ 	.word	0x00000000
        /*00b0*/ 	.short	0x0000
        /*00b2*/ 	.short	0x0000
        /*00b4*/ 	.byte	0x00, 0xf4, 0x21, 0x00


	//----- nvinfo : EIATTR_SPARSE_MMA_MASK
	.align		4
.L_31:
        /*00b8*/ 	.byte	0x03, 0x50
        /*00ba*/ 	.short	0x0000


	//----- nvinfo : EIATTR_MAXREG_COUNT
	.align		4
        /*00bc*/ 	.byte	0x03, 0x1b
        /*00be*/ 	.short	0x00ff


	//----- nvinfo : EIATTR_EXIT_INSTR_OFFSETS
	.align		4
        /*00c0*/ 	.byte	0x04, 0x1c
        /*00c2*/ 	.short	(.L_33 - .L_32)


	//   ....[0]....
.L_32:
        /*00c4*/ 	.word	0x00000690


	//   ....[1]....
        /*00c8*/ 	.word	0x000006b0


	//----- nvinfo : EIATTR_REQNTID
	.align		4
.L_33:
        /*00cc*/ 	.byte	0x04, 0x10
        /*00ce*/ 	.short	(.L_35 - .L_34)
.L_34:
        /*00d0*/ 	.word	0x00000080
        /*00d4*/ 	.word	0x00000001
        /*00d8*/ 	.word	0x00000001


	//----- nvinfo : EIATTR_CBANK_PARAM_SIZE
	.align		4
.L_35:
        /*00dc*/ 	.byte	0x03, 0x19
        /*00de*/ 	.short	0x0054


	//----- nvinfo : EIATTR_PARAM_CBANK
	.align		4
        /*00e0*/ 	.byte	0x04, 0x0a
        /*00e2*/ 	.short	(.L_37 - .L_36)
	.align		4
.L_36:
        /*00e4*/ 	.word	index@(.nv.constant0.triton_poi_fused_add_clamp_div_mul_round_sub_0)
        /*00e8*/ 	.short	0x0210
        /*00ea*/ 	.short	0x0054


	//----- nvinfo : EIATTR_SW_WAR
	.align		4
.L_37:
        /*00ec*/ 	.byte	0x04, 0x36
        /*00ee*/ 	.short	(.L_39 - .L_38)
.L_38:
        /*00f0*/ 	.word	0x00000008
.L_39:


//--------------------- .nv.callgraph             --------------------------
	.section	.nv.callgraph,"",@"SHT_CUDA_CALLGRAPH"
	.align	4
	.sectionentsize	8
	.align		4
        /*0000*/ 	.word	0x00000000
	.align		4
        /*0004*/ 	.word	0xffffffff
	.align		4
        /*0008*/ 	.word	0x00000000
	.align		4
        /*000c*/ 	.word	0xfffffffe
	.align		4
        /*0010*/ 	.word	0x00000000
	.align		4
        /*0014*/ 	.word	0xfffffffd
	.align		4
        /*0018*/ 	.word	0x00000000
	.align		4
        /*001c*/ 	.word	0xfffffffc


//--------------------- .text.triton_poi_fused_add_clamp_div_mul_round_sub_0 --------------------------
	.section	.text.triton_poi_fused_add_clamp_div_mul_round_sub_0,"ax",@progbits
	.align	128
        .global         triton_poi_fused_add_clamp_div_mul_round_sub_0
        .type           triton_poi_fused_add_clamp_div_mul_round_sub_0,@function
        .size           triton_poi_fused_add_clamp_div_mul_round_sub_0,(.L_x_1 - triton_poi_fused_add_clamp_div_mul_round_sub_0)
        .other          triton_poi_fused_add_clamp_div_mul_round_sub_0,@"STO_CUDA_ENTRY STV_DEFAULT"
triton_poi_fused_add_clamp_div_mul_round_sub_0:
.text.triton_poi_fused_add_clamp_div_mul_round_sub_0:
[----:B------:R-:W0:Y:S01]  /*0000*/  LDC R1, c[0x0][0x28] ;  /* 0x00000a00ff017b82 */ /* 0x000e220000000800 */
[----:B------:R-:W1:Y:S07]  /*0010*/  S2R R0, SR_TID.X ;  /* 0x0000000000007919 */ /* 0x000e6e0000002100 */
[----:B------:R-:W2:Y:S01]  /*0020*/  LDC.64 R6, c[0x0][0x218] ;  /* 0x00008600ff067b82 */ /* 0x000ea20000000a00 */
[----:B------:R-:W-:Y:S01]  /*0030*/  ULDC.64 UR4, c[0x0][0x208] ;  /* 0x0000820000047ab9 */ /* 0x000fe20000000a00 */
[----:B------:R-:W3:Y:S06]  /*0040*/  S2R R5, SR_CTAID.X ;  /* 0x0000000000057919 */ /* 0x000eec0000002500 */
[----:B------:R-:W4:Y:S08]  /*0050*/  LDC.64 R8, c[0x0][0x210] ;  /* 0x00008400ff087b82 */ /* 0x000f300000000a00 */
[----:B------:R-:W5:Y:S01]  /*0060*/  LDC.64 R10, c[0x0][0x220] ;  /* 0x00008800ff0a7b82 */ /* 0x000f620000000a00 */
[----:B--2---:R-:W2:Y:S01]  /*0070*/  LDG.E R6, desc[UR4][R6.64] ;  /* 0x0000000406067981 */ /* 0x004ea2000c1e1900 */
[----:B------:R-:W-:-:S06]  /*0080*/  CS2R R2, SRZ ;  /* 0x0000000000027805 */ /* 0x000fcc000001ff00 */
[----:B------:R-:W4:Y:S01]  /*0090*/  LDC.64 R12, c[0x0][0x230] ;  /* 0x00008c00ff0c7b82 */ /* 0x000f220000000a00 */
[----:B-1----:R-:W-:-:S07]  /*00a0*/  SHF.L.U32 R0, R0, 0x1, RZ ;  /* 0x0000000100007819 */ /* 0x002fce00000006ff */
[----:B------:R-:W1:Y:S01]  /*00b0*/  LDC.64 R16, c[0x0][0x228] ;  /* 0x00008a00ff107b82 */ /* 0x000e620000000a00 */
[----:B------:R-:W-:-:S04]  /*00c0*/  LOP3.LUT R0, R0, 0xfe, RZ, 0xc0, !PT ;  /* 0x000000fe00007812 */ /* 0x000fc800078ec0ff */
[----:B---3--:R-:W-:Y:S02]  /*00d0*/  LEA R4, R5, R0, 0x8 ;  /* 0x0000000005047211 */ /* 0x008fe400078e40ff */
[----:B-----5:R3:W5:Y:S01]  /*00e0*/  LDG.E R0, desc[UR4][R10.64] ;  /* 0x000000040a007981 */ /* 0x020762000c1e1900 */
[----:B------:R-:W1:Y:S01]  /*00f0*/  LDC.64 R18, c[0x0][0x240] ;  /* 0x00009000ff127b82 */ /* 0x000e620000000a00 */
[C---:B------:R-:W-:Y:S01]  /*0100*/  ISETP.GE.AND P0, PT, R4.reuse, 0x100, PT ;  /* 0x000001000400780c */ /* 0x040fe20003f06270 */
[----:B----4-:R-:W-:Y:S01]  /*0110*/  IMAD.WIDE R8, R4, 0x4, R8 ;  /* 0x0000000404087825 */ /* 0x010fe200078e0208 */
[----:B------:R-:W-:-:S04]  /*0120*/  SHF.R.S32.HI R5, RZ, 0x17, R5 ;  /* 0x00000017ff057819 */ /* 0x000fc80000011405 */
[----:B------:R-:W-:Y:S01]  /*0130*/  SGXT R5, R5, 0x1 ;  /* 0x000000010505781a */ /* 0x000fe20000000200 */
[----:B---3--:R-:W3:Y:S06]  /*0140*/  LDC.64 R10, c[0x0][0x238] ;  /* 0x00008e00ff0a7b82 */ /* 0x008eec0000000a00 */
[----:B------:R4:W5:Y:S01]  /*0150*/  @!P0 LDG.E.64 R2, desc[UR4][R8.64] ;  /* 0x0000000408028981 */ /* 0x000962000c1e1b00 */
[----:B------:R-:W-:-:S04]  /*0160*/  LEA.HI R5, R5, R4, RZ, 0x4 ;  /* 0x0000000405057211 */ /* 0x000fc800078f20ff */
[----:B------:R-:W-:-:S04]  /*0170*/  SHF.R.S32.HI R5, RZ, 0x4, R5 ;  /* 0x00000004ff057819 */ /* 0x000fc80000011405 */
[----:B------:R-:W-:-:S04]  /*0180*/  LEA.HI R7, R5, R5, RZ, 0x2 ;  /* 0x0000000505077211 */ /* 0x000fc800078f10ff */
[----:B------:R-:W-:Y:S01]  /*0190*/  LOP3.LUT R14, R7, 0xfffffffc, RZ, 0xc0, !PT ;  /* 0xfffffffc070e7812 */ /* 0x000fe200078ec0ff */
[----:B------:R-:W-:-:S03]  /*01a0*/  HFMA2.MMA R7, -RZ, RZ, 0, 0 ;  /* 0x00000000ff077435 */ /* 0x000fc600000001ff */
[----:B------:R-:W-:Y:S02]  /*01b0*/  IADD3 R15, R5, -R14, RZ ;  /* 0x8000000e050f7210 */ /* 0x000fe40007ffe0ff */
[----:B----4-:R-:W-:-:S03]  /*01c0*/  CS2R R8, SRZ ;  /* 0x0000000000087805 */ /* 0x010fc6000001ff00 */
[----:B0-----:R-:W-:-:S05]  /*01d0*/  IMAD.WIDE R12, R15, 0x4, R12 ;  /* 0x000000040f0c7825 */ /* 0x001fca00078e020c */
[----:B------:R-:W4:Y:S04]  /*01e0*/  @!P0 LDG.E.EL R7, desc[UR4][R12.64] ;  /* 0x000000040c078981 */ /* 0x000f28000c2e1900 */
[----:B------:R0:W4:Y:S01]  /*01f0*/  @!P0 LDG.E.EL R9, desc[UR4][R12.64] ;  /* 0x000000040c098981 */ /* 0x000122000c2e1900 */
[----:B------:R-:W-:Y:S01]  /*0200*/  MOV R5, RZ ;  /* 0x000000ff00057202 */ /* 0x000fe20000000f00 */
[----:B-1----:R-:W-:-:S05]  /*0210*/  IMAD.WIDE R16, R15, 0x4, R16 ;  /* 0x000000040f107825 */ /* 0x002fca00078e0210 */
[----:B------:R-:W4:Y:S04]  /*0220*/  @!P0 LDG.E.EL R5, desc[UR4][R16.64] ;  /* 0x0000000410058981 */ /* 0x000f28000c2e1900 */
[----:B------:R-:W4:Y:S01]  /*0230*/  @!P0 LDG.E.EL R8, desc[UR4][R16.64] ;  /* 0x0000000410088981 */ /* 0x000f22000c2e1900 */
[----:B---3--:R-:W-:Y:S01]  /*0240*/  IMAD.WIDE R10, R15, 0x4, R10 ;  /* 0x000000040f0a7825 */ /* 0x008fe200078e020a */
[----:B0-----:R-:W-:-:S03]  /*0250*/  CS2R R12, SRZ ;  /* 0x00000000000c7805 */ /* 0x001fc6000001ff00 */
[----:B------:R-:W-:Y:S01]  /*0260*/  IMAD.WIDE R18, R15, 0x4, R18 ;  /* 0x000000040f127825 */ /* 0x000fe200078e0212 */
[----:B------:R-:W-:Y:S02]  /*0270*/  CS2R R14, SRZ ;  /* 0x00000000000e7805 */ /* 0x000fe4000001ff00 */
[----:B------:R-:W3:Y:S04]  /*0280*/  @!P0 LDG.E.EL R12, desc[UR4][R10.64] ;  /* 0x000000040a0c8981 */ /* 0x000ee8000c2e1900 */
[----:B------:R0:W3:Y:S04]  /*0290*/  @!P0 LDG.E.EL R15, desc[UR4][R10.64] ;  /* 0x000000040a0f8981 */ /* 0x0000e8000c2e1900 */
[----:B------:R-:W3:Y:S04]  /*02a0*/  @!P0 LDG.E.EL R14, desc[UR4][R18.64] ;  /* 0x00000004120e8981 */ /* 0x000ee8000c2e1900 */
[----:B------:R4:W3:Y:S01]  /*02b0*/  @!P0 LDG.E.EL R13, desc[UR4][R18.64] ;  /* 0x00000004120d8981 */ /* 0x0008e2000c2e1900 */
[----:B0-----:R-:W0:Y:S02]  /*02c0*/  LDC.64 R10, c[0x0][0x248] ;  /* 0x00009200ff0a7b82 */ /* 0x001e240000000a00 */
[----:B0-----:R-:W-:-:S04]  /*02d0*/  IMAD.WIDE R10, R4, 0x4, R10 ;  /* 0x00000004040a7825 */ /* 0x001fc800078e020a */
[----:B--2---:R-:W-:-:S05]  /*02e0*/  FMUL R17, R6, 0.0039215688593685626984 ;  /* 0x3b80808106117820 */ /* 0x004fca0000400000 */
[C---:B------:R-:W-:Y:S01]  /*02f0*/  FSETP.GEU.AND P2, PT, |R17|.reuse, 1.175494350822287508e-38, PT ;  /* 0x008000001100780b */ /* 0x040fe20003f4e200 */
[C---:B------:R-:W-:Y:S01]  /*0300*/  FMUL R6, R17.reuse, 0.25 ;  /* 0x3e80000011067820 */ /* 0x040fe20000400000 */
[----:B------:R-:W-:-:S04]  /*0310*/  FSETP.GT.AND P1, PT, |R17|, 8.50705917302346158658e+37, PT ;  /* 0x7e8000001100780b */ /* 0x000fc80003f24200 */
[----:B------:R-:W-:-:S07]  /*0320*/  FSEL R16, R6, R17, P1 ;  /* 0x0000001106107208 */ /* 0x000fce0000800000 */
[----:B------:R-:W-:Y:S01]  /*0330*/  @!P2 FMUL R16, R16, 16777216 ;  /* 0x4b8000001010a820 */ /* 0x000fe20000400000 */
[----:B-----5:R-:W-:-:S05]  /*0340*/  FFMA R6, RZ, R17, -R0 ;  /* 0x00000011ff067223 */ /* 0x020fca0000000800 */
[----:B------:R-:W0:Y:S01]  /*0350*/  MUFU.RCP R16, R16 ;  /* 0x0000001000107308 */ /* 0x000e220000001000 */
[C---:B------:R-:W-:Y:S01]  /*0360*/  FADD R2, R6.reuse, R2 ;  /* 0x0000000206027221 */ /* 0x040fe20000000000 */
[----:B------:R-:W-:-:S03]  /*0370*/  FADD R3, R6, R3 ;  /* 0x0000000306037221 */ /* 0x000fc60000000000 */
[----:B------:R-:W-:Y:S01]  /*0380*/  @P1 FMUL R2, R2, 0.25 ;  /* 0x3e80000002021820 */ /* 0x000fe20000400000 */
[----:B------:R-:W-:-:S03]  /*0390*/  @P1 FMUL R3, R3, 0.25 ;  /* 0x3e80000003031820 */ /* 0x000fc60000400000 */
[----:B------:R-:W-:Y:S01]  /*03a0*/  @!P2 FMUL R2, R2, 16777216 ;  /* 0x4b8000000202a820 */ /* 0x000fe20000400000 */
[----:B------:R-:W-:-:S03]  /*03b0*/  @!P2 FMUL R3, R3, 16777216 ;  /* 0x4b8000000303a820 */ /* 0x000fc60000400000 */
[C---:B0-----:R-:W-:Y:S01]  /*03c0*/  FMUL R2, R16.reuse, R2 ;  /* 0x0000000210027220 */ /* 0x041fe20000400000 */
[----:B------:R-:W-:-:S04]  /*03d0*/  FMUL R3, R16, R3 ;  /* 0x0000000310037220 */ /* 0x000fc80000400000 */
[----:B------:R-:W-:-:S04]  /*03e0*/  FSETP.GTU.AND P1, PT, R2, RZ, PT ;  /* 0x000000ff0200720b */ /* 0x000fc80003f2c000 */
[----:B------:R-:W-:Y:S02]  /*03f0*/  FSEL R2, R2, RZ, P1 ;  /* 0x000000ff02027208 */ /* 0x000fe40000800000 */
[C---:B------:R-:W-:Y:S02]  /*0400*/  FSETP.GTU.AND P1, PT, R3.reuse, RZ, PT ;  /* 0x000000ff0300720b */ /* 0x040fe40003f2c000 */
[----:B------:R-:W-:Y:S02]  /*0410*/  FSETP.GEU.AND P4, PT, R2, 255, PT ;  /* 0x437f00000200780b */ /* 0x000fe40003f8e000 */
[----:B------:R-:W-:-:S04]  /*0420*/  FSEL R16, R3, RZ, P1 ;  /* 0x000000ff03107208 */ /* 0x000fc80000800000 */
[----:B------:R-:W-:Y:S01]  /*0430*/  FSETP.GEU.AND P2, PT, R16, 255, PT ;  /* 0x437f00001000780b */ /* 0x000fe20003f4e000 */
[----:B----4-:R-:W-:Y:S01]  /*0440*/  FADD R18, R7, 9.9999997473787516356e-06 ;  /* 0x3727c5ac07127421 */ /* 0x010fe20000000000 */
[----:B------:R-:W-:Y:S01]  /*0450*/  FSETP.NAN.AND P3, PT, R2, R2, PT ;  /* 0x000000020200720b */ /* 0x000fe20003f68000 */
[----:B------:R-:W-:Y:S01]  /*0460*/  FADD R9, R9, 9.9999997473787516356e-06 ;  /* 0x3727c5ac09097421 */ /* 0x000fe20000000000 */
[----:B------:R-:W-:Y:S01]  /*0470*/  FSETP.NAN.AND P5, PT, R16, R16, PT ;  /* 0x000000101000720b */ /* 0x000fe20003fa8000 */
[----:B------:R-:W-:Y:S01]  /*0480*/  FFMA R0, -RZ, R17, R0 ;  /* 0x00000011ff007223 */ /* 0x000fe20000000100 */
[----:B------:R-:W-:Y:S01]  /*0490*/  FSETP.GT.AND P1, PT, |R18|, 8.50705917302346158658e+37, PT ;  /* 0x7e8000001200780b */ /* 0x000fe20003f24200 */
[----:B------:R-:W0:Y:S01]  /*04a0*/  LDC.64 R6, c[0x0][0x250] ;  /* 0x00009400ff067b82 */ /* 0x000e220000000a00 */
[----:B------:R-:W-:Y:S02]  /*04b0*/  @P4 FSEL R2, R2, 255, P3 ;  /* 0x437f000002024808 */ /* 0x000fe40001800000 */
[----:B------:R-:W-:-:S03]  /*04c0*/  FSETP.GT.AND P4, PT, |R9|, 8.50705917302346158658e+37, PT ;  /* 0x7e8000000900780b */ /* 0x000fc60003f84200 */
[----:B------:R-:W-:Y:S02]  /*04d0*/  @P2 FSEL R16, R16, 255, P5 ;  /* 0x437f000010102808 */ /* 0x000fe40002800000 */
[C---:B------:R-:W-:Y:S02]  /*04e0*/  FSETP.GEU.AND P3, PT, |R18|.reuse, 1.175494350822287508e-38, PT ;  /* 0x008000001200780b */ /* 0x040fe40003f6e200 */
[----:B------:R-:W-:Y:S01]  /*04f0*/  FSETP.GEU.AND P2, PT, |R9|, 1.175494350822287508e-38, PT ;  /* 0x008000000900780b */ /* 0x000fe20003f4e200 */
[----:B------:R-:W1:Y:S01]  /*0500*/  FRND R2, R2 ;  /* 0x0000000200027307 */ /* 0x000e620000201000 */
[----:B------:R-:W-:-:S07]  /*0510*/  @P1 FMUL R18, R18, 0.25 ;  /* 0x3e80000012121820 */ /* 0x000fce0000400000 */
[----:B------:R-:W2:Y:S01]  /*0520*/  FRND R16, R16 ;  /* 0x0000001000107307 */ /* 0x000ea20000201000 */
[----:B------:R-:W-:Y:S01]  /*0530*/  @P4 FMUL R9, R9, 0.25 ;  /* 0x3e80000009094820 */ /* 0x000fe20000400000 */
[----:B------:R-:W-:-:S03]  /*0540*/  @!P3 FMUL R18, R18, 16777216 ;  /* 0x4b8000001212b820 */ /* 0x000fc60000400000 */
[----:B------:R-:W-:Y:S01]  /*0550*/  @!P2 FMUL R9, R9, 16777216 ;  /* 0x4b8000000909a820 */ /* 0x000fe20000400000 */
[C-C-:B-1----:R-:W-:Y:S02]  /*0560*/  FFMA R2, R17.reuse, R2, R0.reuse ;  /* 0x0000000211027223 */ /* 0x142fe40000000000 */
[----:B------:R-:W1:Y:S02]  /*0570*/  MUFU.RCP R18, R18 ;  /* 0x0000001200127308 */ /* 0x000e640000001000 */
[----:B------:R-:W-:Y:S01]  /*0580*/  FADD R5, R2, -R5 ;  /* 0x8000000502057221 */ /* 0x000fe20000000000 */
[----:B--2---:R-:W-:-:S05]  /*0590*/  FFMA R3, R17, R16, R0 ;  /* 0x0000001011037223 */ /* 0x004fca0000000000 */
[----:B------:R-:W2:Y:S01]  /*05a0*/  MUFU.RCP R9, R9 ;  /* 0x0000000900097308 */ /* 0x000ea20000001000 */
[----:B------:R-:W4:Y:S01]  /*05b0*/  LDC.64 R16, c[0x0][0x258] ;  /* 0x00009600ff107b82 */ /* 0x000f220000000a00 */
[----:B------:R-:W-:Y:S01]  /*05c0*/  FADD R8, R3, -R8 ;  /* 0x8000000803087221 */ /* 0x000fe20000000000 */
[----:B------:R-:W-:-:S03]  /*05d0*/  @P1 FMUL R5, R5, 0.25 ;  /* 0x3e80000005051820 */ /* 0x000fc60000400000 */
[----:B------:R-:W-:Y:S01]  /*05e0*/  @P4 FMUL R8, R8, 0.25 ;  /* 0x3e80000008084820 */ /* 0x000fe20000400000 */
[----:B------:R-:W-:-:S03]  /*05f0*/  @!P3 FMUL R5, R5, 16777216 ;  /* 0x4b8000000505b820 */ /* 0x000fc60000400000 */
[----:B------:R-:W-:Y:S01]  /*0600*/  @!P2 FMUL R8, R8, 16777216 ;  /* 0x4b8000000808a820 */ /* 0x000fe20000400000 */
[----:B-1----:R-:W-:-:S03]  /*0610*/  FMUL R5, R18, R5 ;  /* 0x0000000512057220 */ /* 0x002fc60000400000 */
[----:B--2---:R-:W-:Y:S01]  /*0620*/  FMUL R8, R9, R8 ;  /* 0x0000000809087220 */ /* 0x004fe20000400000 */
[----:B---3--:R-:W-:Y:S01]  /*0630*/  FFMA R14, R5, R15, R14 ;  /* 0x0000000f050e7223 */ /* 0x008fe2000000000e */
[----:B0-----:R-:W-:-:S04]  /*0640*/  IMAD.WIDE R6, R4, 0x4, R6 ;  /* 0x0000000404067825 */ /* 0x001fc800078e0206 */
[----:B------:R-:W-:Y:S01]  /*0650*/  FFMA R15, R8, R12, R13 ;  /* 0x0000000c080f7223 */ /* 0x000fe2000000000d */
[----:B------:R0:W-:Y:S04]  /*0660*/  @!P0 STG.E.64 desc[UR4][R10.64], R2 ;  /* 0x000000020a008986 */ /* 0x0001e8000c101b04 */
[----:B------:R0:W-:Y:S01]  /*0670*/  @!P0 STG.E.64 desc[UR4][R6.64], R14 ;  /* 0x0000000e06008986 */ /* 0x0001e2000c101b04 */
[----:B----4-:R-:W-:Y:S01]  /*0680*/  IMAD.WIDE R16, R4, 0x4, R16 ;  /* 0x0000000404107825 */ /* 0x010fe200078e0210 */
[----:B0-----:R-:W-:Y:S06]  /*0690*/  @P0 EXIT ;  /* 0x000000000000094d */ /* 0x001fec0003800000 */
[----:B------:R-:W-:Y:S01]  /*06a0*/  STG.E.64 desc[UR4][R16.64], R2 ;  /* 0x0000000210007986 */ /* 0x000fe2000c101b04 */
[----:B------:R-:W-:Y:S05]  /*06b0*/  EXIT ;  /* 0x000000000000794d */ /* 0x000fea0003800000 */
.L_x_0:
[----:B------:R-:W-:-:S00]  /*06c0*/  BRA `(.L_x_0) ;  /* 0xfffffffc00fc7947 */ /* 0x000fc0000383ffff */
[----:B------:R-:W-:-:S00]  /*06d0*/  NOP ;  /* 0x0000000000007918 */ /* 0x000fc00000000000 */
        /* <DEDUP_REMOVED lines=10> */
.L_x_1:


//--------------------- .nv.constant0.triton_poi_fused_add_clamp_div_mul_round_sub_0 --------------------------
	.section	.nv.constant0.triton_poi_fused_add_clamp_div_mul_round_sub_0,"a",@progbits
	.sectionflags	@""
	.align	4
.nv.constant0.triton_poi_fused_add_clamp_div_mul_round_sub_0:
	.zero		612
